//
// Generated by NVIDIA NVVM Compiler
//
// Compiler Build ID: CL-36424714
// Cuda compilation tools, release 13.0, V13.0.88
// Based on NVVM 20.0.0
//

.version 9.0
.target sm_100
.address_size 64

	// .globl	_Z19QuarterAreaOfCirclePfS_S_

.visible .entry _Z19QuarterAreaOfCirclePfS_S_(
	.param .u64 .ptr .align 1 _Z19QuarterAreaOfCirclePfS_S__param_0,
	.param .u64 .ptr .align 1 _Z19QuarterAreaOfCirclePfS_S__param_1,
	.param .u64 .ptr .align 1 _Z19QuarterAreaOfCirclePfS_S__param_2
)
{
	.reg .pred 	%p<3>;
	.reg .b32 	%r<8>;
	.reg .b32 	%f<24>;
	.reg .b64 	%rd<12>;

	ld.param.u64 	%rd2, [_Z19QuarterAreaOfCirclePfS_S__param_0];
	ld.param.u64 	%rd3, [_Z19QuarterAreaOfCirclePfS_S__param_1];
	ld.param.u64 	%rd4, [_Z19QuarterAreaOfCirclePfS_S__param_2];
	cvta.to.global.u64 	%rd5, %rd4;
	cvta.to.global.u64 	%rd6, %rd3;
	mov.u32 	%r4, %ntid.x;
	cvt.rn.f32.u32 	%f9, %r4;
	mov.f32 	%f10, 0f42C80000;
	div.rn.f32 	%f11, %f10, %f9;
	mov.u32 	%r1, %tid.x;
	cvt.rn.f32.u32 	%f12, %r1;
	mul.f32 	%f22, %f11, %f12;
	mul.wide.u32 	%rd7, %r1, 4;
	add.s64 	%rd8, %rd6, %rd7;
	st.global.f32 	[%rd8], %f22;
	add.s64 	%rd1, %rd5, %rd7;
	mov.f32 	%f13, 0f49742400;
	div.rn.f32 	%f2, %f13, %f9;
	setp.leu.f32 	%p1, %f2, 0f00000000;
	@%p1 bra 	$L__BB0_3;
	mov.b32 	%r7, 0;
$L__BB0_2:
	add.f32 	%f22, %f22, 0f38D1B717;
	mul.f32 	%f15, %f22, %f22;
	mov.f32 	%f16, 0f461C4000;
	sub.f32 	%f17, %f16, %f15;
	abs.f32 	%f18, %f17;
	sqrt.rn.f32 	%f19, %f18;
	fma.rn.f32 	%f23, %f19, 0f38D1B717, %f23;
	add.s32 	%r7, %r7, 1;
	cvt.rn.f32.u32 	%f20, %r7;
	setp.gt.f32 	%p2, %f2, %f20;
	@%p2 bra 	$L__BB0_2;
$L__BB0_3:
	cvta.to.global.u64 	%rd9, %rd2;
	mov.b32 	%r6, 953267991;
	st.global.u32 	[%rd1], %r6;
	add.s64 	%rd11, %rd9, %rd7;
	st.global.f32 	[%rd11], %f23;
	ret;

}


// ===== COMPILED SASS (sm_100) =====

	.target	sm_100

	.elftype	@"ET_EXEC"


//--------------------- .note.nv.tkinfo           --------------------------
	.section	.note.nv.tkinfo,"",@"SHT_NOTE"
	.sectionflags	@"SHF_NOTE_NV_TKINFO"
	.tkinfo
        /*0018*/ 	.word	0x00000002
        /*0030*/ 	.string	""
        /*0030*/ 	.string	"ptxas"
        /*0030*/ 	.string	"Cuda compilation tools, release 13.0, V13.0.88"
        /*0030*/ 	.string	"Build cuda_13.0.r13.0/compiler.36424714_0"
        /*0030*/ 	.string	"-arch sm_100 -m 64 "



//--------------------- .note.nv.cuinfo           --------------------------
	.section	.note.nv.cuinfo,"",@"SHT_NOTE"
	.sectionflags	@"SHF_NOTE_NV_CUINFO"
        /*0018*/ 	.short	0x0002
        /*001a*/ 	.short	0x0064
        /*001c*/ 	.short	0x0082
	.zero		2


//--------------------- .nv.info                  --------------------------
	.section	.nv.info,"",@"SHT_CUDA_INFO"
	.align	4


	//----- nvinfo : EIATTR_REGCOUNT
	.align		4
        /*0000*/ 	.byte	0x04, 0x2f
        /*0002*/ 	.short	(.L_1 - .L_0)
	.align		4
.L_0:
        /*0004*/ 	.word	index@(_Z19QuarterAreaOfCirclePfS_S_)
        /*0008*/ 	.word	0x00000013


	//----- nvinfo : EIATTR_FRAME_SIZE
	.align		4
.L_1:
        /*000c*/ 	.byte	0x04, 0x11
        /*000e*/ 	.short	(.L_3 - .L_2)
	.align		4
.L_2:
        /*0010*/ 	.word	index@($__internal_1_$__cuda_sm3x_div_rn_noftz_f32_slowpath)
        /*0014*/ 	.word	0x00000000


	//----- nvinfo : EIATTR_FRAME_SIZE
	.align		4
.L_3:
        /*0018*/ 	.byte	0x04, 0x11
        /*001a*/ 	.short	(.L_5 - .L_4)
	.align		4
.L_4:
        /*001c*/ 	.word	index@($__internal_0_$__cuda_sm20_sqrt_rn_f32_slowpath)
        /*0020*/ 	.word	0x00000000


	//----- nvinfo : EIATTR_FRAME_SIZE
	.align		4
.L_5:
        /*0024*/ 	.byte	0x04, 0x11
        /*0026*/ 	.short	(.L_7 - .L_6)
	.align		4
.L_6:
        /*0028*/ 	.word	index@(_Z19QuarterAreaOfCirclePfS_S_)
        /*002c*/ 	.word	0x00000000


	//----- nvinfo : EIATTR_MIN_STACK_SIZE
	.align		4
.L_7:
        /*0030*/ 	.byte	0x04, 0x12
        /*0032*/ 	.short	(.L_9 - .L_8)
	.align		4
.L_8:
        /*0034*/ 	.word	index@(_Z19QuarterAreaOfCirclePfS_S_)
        /*0038*/ 	.word	0x00000000
.L_9:


//--------------------- .nv.compat                --------------------------
	.section	.nv.compat,"",@"SHT_CUDA_COMPAT_INFO"
	.align	4
        /*0000*/ 	.byte	0x02, 0x09, 0x00, 0x00, 0x02, 0x02, 0x01, 0x00, 0x02, 0x05, 0x05, 0x00, 0x03, 0x07, 0x01, 0x01
        /*0010*/ 	.byte	0x02, 0x03, 0x00, 0x00, 0x02, 0x06, 0x01, 0x00, 0x04, 0x0b, 0x08, 0x00, 0x01, 0x00, 0x00, 0x00
        /*0020*/ 	.byte	0x00, 0x00, 0x00, 0x00


//--------------------- .nv.info._Z19QuarterAreaOfCirclePfS_S_ --------------------------
	.section	.nv.info._Z19QuarterAreaOfCirclePfS_S_,"",@"SHT_CUDA_INFO"
	.sectionflags	@""
	.align	4


	//----- nvinfo : EIATTR_CUDA_API_VERSION
	.align		4
        /*0000*/ 	.byte	0x04, 0x37
        /*0002*/ 	.short	(.L_11 - .L_10)
.L_10:
        /*0004*/ 	.word	0x00000082


	//----- nvinfo : EIATTR_KPARAM_INFO
	.align		4
.L_11:
        /*0008*/ 	.byte	0x04, 0x17
        /*000a*/ 	.short	(.L_13 - .L_12)
.L_12:
        /*000c*/ 	.word	0x00000000
        /*0010*/ 	.short	0x0002
        /*0012*/ 	.short	0x0010
        /*0014*/ 	.byte	0x00, 0xf5, 0x21, 0x00


	//----- nvinfo : EIATTR_KPARAM_INFO
	.align		4
.L_13:
        /*0018*/ 	.byte	0x04, 0x17
        /*001a*/ 	.short	(.L_15 - .L_14)
.L_14:
        /*001c*/ 	.word	0x00000000
        /*0020*/ 	.short	0x0001
        /*0022*/ 	.short	0x0008
        /*0024*/ 	.byte	0x00, 0xf5, 0x21, 0x00


	//----- nvinfo : EIATTR_KPARAM_INFO
	.align		4
.L_15:
        /*0028*/ 	.byte	0x04, 0x17
        /*002a*/ 	.short	(.L_17 - .L_16)
.L_16:
        /*002c*/ 	.word	0x00000000
        /*0030*/ 	.short	0x0000
        /*0032*/ 	.short	0x0000
        /*0034*/ 	.byte	0x00, 0xf5, 0x21, 0x00


	//----- nvinfo : EIATTR_SPARSE_MMA_MASK
	.align		4
.L_17:
        /*0038*/ 	.byte	0x03, 0x50
        /*003a*/ 	.short	0x0000


	//----- nvinfo : EIATTR_MAXREG_COUNT
	.align		4
        /*003c*/ 	.byte	0x03, 0x1b
        /*003e*/ 	.short	0x00ff


	//----- nvinfo : EIATTR_MERCURY_ISA_VERSION
	.align		4
        /*0040*/ 	.byte	0x03, 0x5f
        /*0042*/ 	.short	0x0101


	//----- nvinfo : EIATTR_VRC_CTA_INIT_COUNT
	.align		4
        /*0044*/ 	.byte	0x02, 0x4a
	.zero		1
	.zero		1


	//----- nvinfo : EIATTR_EXIT_INSTR_OFFSETS
	.align		4
        /*0048*/ 	.byte	0x04, 0x1c
        /*004a*/ 	.short	(.L_19 - .L_18)


	//   ....[0]....
.L_18:
        /*004c*/ 	.word	0x00000460


	//----- nvinfo : EIATTR_CRS_STACK_SIZE
	.align		4
.L_19:
        /*0050*/ 	.byte	0x04, 0x1e
        /*0052*/ 	.short	(.L_21 - .L_20)
.L_20:
        /*0054*/ 	.word	0x00000000


	//----- nvinfo : EIATTR_CBANK_PARAM_SIZE
	.align		4
.L_21:
        /*0058*/ 	.byte	0x03, 0x19
        /*005a*/ 	.short	0x0018


	//----- nvinfo : EIATTR_PARAM_CBANK
	.align		4
        /*005c*/ 	.byte	0x04, 0x0a
        /*005e*/ 	.short	(.L_23 - .L_22)
	.align		4
.L_22:
        /*0060*/ 	.word	index@(.nv.constant0._Z19QuarterAreaOfCirclePfS_S_)
        /*0064*/ 	.short	0x0380
        /*0066*/ 	.short	0x0018


	//----- nvinfo : EIATTR_SW_WAR
	.align		4
.L_23:
        /*0068*/ 	.byte	0x04, 0x36
        /*006a*/ 	.short	(.L_25 - .L_24)
.L_24:
        /*006c*/ 	.word	0x00000008
.L_25:


//--------------------- .nv.callgraph             --------------------------
	.section	.nv.callgraph,"",@"SHT_CUDA_CALLGRAPH"
	.align	4
	.sectionentsize	8
	.align		4
        /*0000*/ 	.word	0x00000000
	.align		4
        /*0004*/ 	.word	0xffffffff
	.align		4
        /*0008*/ 	.word	0x00000000
	.align		4
        /*000c*/ 	.word	0xfffffffe
	.align		4
        /*0010*/ 	.word	0x00000000
	.align		4
        /*0014*/ 	.word	0xfffffffd
	.align		4
        /*0018*/ 	.word	0x00000000
	.align		4
        /*001c*/ 	.word	0xfffffffc


//--------------------- .text._Z19QuarterAreaOfCirclePfS_S_ --------------------------
	.section	.text._Z19QuarterAreaOfCirclePfS_S_,"ax",@progbits
	.align	128
        .global         _Z19QuarterAreaOfCirclePfS_S_
        .type           _Z19QuarterAreaOfCirclePfS_S_,@function
        .size           _Z19QuarterAreaOfCirclePfS_S_,(.L_x_19 - _Z19QuarterAreaOfCirclePfS_S_)
        .other          _Z19QuarterAreaOfCirclePfS_S_,@"STO_CUDA_ENTRY STV_DEFAULT"
_Z19QuarterAreaOfCirclePfS_S_:
.text._Z19QuarterAreaOfCirclePfS_S_:
[----:B------:R-:W-:Y:S01]  /*0000*/  LDC R1, c[0x0][0x37c] ;  /* 0x0000df00ff017b82 */ /* 0x000fe20000000800 */
[----:B------:R-:W0:Y:S01]  /*0010*/  LDCU UR4, c[0x0][0x360] ;  /* 0x00006c00ff0477ac */ /* 0x000e220008000800 */
[----:B------:R-:W1:Y:S01]  /*0020*/  LDCU.64 UR6, c[0x0][0x358] ;  /* 0x00006b00ff0677ac */ /* 0x000e620008000a00 */
[----:B0-----:R-:W-:Y:S01]  /*0030*/  I2FP.F32.U32 R3, UR4 ;  /* 0x0000000400037c45 */ /* 0x001fe20008201000 */
[----:B------:R-:W-:Y:S02]  /*0040*/  UMOV UR4, 0x42c80000 ;  /* 0x42c8000000047882 */ /* 0x000fe40000000000 */
[----:B------:R-:W-:Y:S01]  /*0050*/  IMAD.U32 R4, RZ, RZ, UR4 ;  /* 0x00000004ff047e24 */ /* 0x000fe2000f8e00ff */
[----:B------:R-:W0:Y:S08]  /*0060*/  MUFU.RCP R0, R3 ;  /* 0x0000000300007308 */ /* 0x000e300000001000 */
[----:B------:R-:W2:Y:S01]  /*0070*/  FCHK P0, R4, R3 ;  /* 0x0000000304007302 */ /* 0x000ea20000000000 */
[----:B0-----:R-:W-:-:S04]  /*0080*/  FFMA R5, -R3, R0, 1 ;  /* 0x3f80000003057423 */ /* 0x001fc80000000100 */
[----:B------:R-:W-:-:S04]  /*0090*/  FFMA R0, R0, R5, R0 ;  /* 0x0000000500007223 */ /* 0x000fc80000000000 */
[----:B------:R-:W-:-:S04]  /*00a0*/  FFMA R2, R0, 100, RZ ;  /* 0x42c8000000027823 */ /* 0x000fc800000000ff */
[----:B------:R-:W-:-:S04]  /*00b0*/  FFMA R5, -R3, R2, 100 ;  /* 0x42c8000003057423 */ /* 0x000fc80000000102 */
[----:B------:R-:W-:Y:S01]  /*00c0*/  FFMA R0, R0, R5, R2 ;  /* 0x0000000500007223 */ /* 0x000fe20000000002 */
[----:B-12---:R-:W-:Y:S06]  /*00d0*/  @!P0 BRA `(.L_x_0) ;  /* 0x00000000000c8947 */ /* 0x006fec0003800000 */
[----:B------:R-:W-:Y:S01]  /*00e0*/  IMAD.MOV.U32 R0, RZ, RZ, 0x42c80000 ;  /* 0x42c80000ff007424 */ /* 0x000fe200078e00ff */
[----:B------:R-:W-:-:S07]  /*00f0*/  MOV R8, 0x110 ;  /* 0x0000011000087802 */ /* 0x000fce0000000f00 */
[----:B------:R-:W-:Y:S05]  /*0100*/  CALL.REL.NOINC `($__internal_1_$__cuda_sm3x_div_rn_noftz_f32_slowpath) ;  /* 0x0000000400347944 */ /* 0x000fea0003c00000 */
.L_x_0:
[----:B------:R-:W0:Y:S01]  /*0110*/  S2R R2, SR_TID.X ;  /* 0x0000000000027919 */ /* 0x000e220000002100 */
[----:B------:R-:W1:Y:S01]  /*0120*/  LDC.64 R8, c[0x0][0x388] ;  /* 0x0000e200ff087b82 */ /* 0x000e620000000a00 */
[----:B------:R-:W2:Y:S01]  /*0130*/  MUFU.RCP R10, R3 ;  /* 0x00000003000a7308 */ /* 0x000ea20000001000 */
[----:B------:R-:W-:Y:S02]  /*0140*/  UMOV UR4, 0x49742400 ;  /* 0x4974240000047882 */ /* 0x000fe40000000000 */
[----:B------:R-:W-:-:S04]  /*0150*/  IMAD.U32 R12, RZ, RZ, UR4 ;  /* 0x00000004ff0c7e24 */ /* 0x000fc8000f8e00ff */
[----:B------:R-:W3:Y:S01]  /*0160*/  LDC.64 R4, c[0x0][0x390] ;  /* 0x0000e400ff047b82 */ /* 0x000ee20000000a00 */
[----:B------:R-:W4:Y:S01]  /*0170*/  FCHK P0, R12, R3 ;  /* 0x000000030c007302 */ /* 0x000f220000000000 */
[----:B0-----:R-:W-:Y:S01]  /*0180*/  I2FP.F32.U32 R7, R2 ;  /* 0x0000000200077245 */ /* 0x001fe20000201000 */
[----:B-1----:R-:W-:-:S04]  /*0190*/  IMAD.WIDE.U32 R8, R2, 0x4, R8 ;  /* 0x0000000402087825 */ /* 0x002fc800078e0008 */
[----:B------:R-:W-:Y:S01]  /*01a0*/  FMUL R6, R7, R0 ;  /* 0x0000000007067220 */ /* 0x000fe20000400000 */
[----:B--2---:R-:W-:Y:S01]  /*01b0*/  FFMA R7, -R3, R10, 1 ;  /* 0x3f80000003077423 */ /* 0x004fe2000000010a */
[----:B---3--:R-:W-:-:S03]  /*01c0*/  IMAD.WIDE.U32 R4, R2, 0x4, R4 ;  /* 0x0000000402047825 */ /* 0x008fc600078e0004 */
[----:B------:R0:W-:Y:S01]  /*01d0*/  STG.E desc[UR6][R8.64], R6 ;  /* 0x0000000608007986 */ /* 0x0001e2000c101906 */
[----:B------:R-:W-:-:S04]  /*01e0*/  FFMA R0, R10, R7, R10 ;  /* 0x000000070a007223 */ /* 0x000fc8000000000a */
[----:B------:R-:W-:-:S04]  /*01f0*/  FFMA R7, R0, 1000000, RZ ;  /* 0x4974240000077823 */ /* 0x000fc800000000ff */
[----:B------:R-:W-:-:S04]  /*0200*/  FFMA R10, -R3, R7, 1000000 ;  /* 0x49742400030a7423 */ /* 0x000fc80000000107 */
[----:B------:R-:W-:Y:S01]  /*0210*/  FFMA R7, R0, R10, R7 ;  /* 0x0000000a00077223 */ /* 0x000fe20000000007 */
[----:B0---4-:R-:W-:Y:S06]  /*0220*/  @!P0 BRA `(.L_x_1) ;  /* 0x0000000000108947 */ /* 0x011fec0003800000 */
[----:B------:R-:W-:Y:S01]  /*0230*/  HFMA2 R0, -RZ, RZ, 10.90625, 0.015625 ;  /* 0x49742400ff007431 */ /* 0x000fe200000001ff */
[----:B------:R-:W-:-:S07]  /*0240*/  MOV R8, 0x260 ;  /* 0x0000026000087802 */ /* 0x000fce0000000f00 */
[----:B------:R-:W-:Y:S05]  /*0250*/  CALL.REL.NOINC `($__internal_1_$__cuda_sm3x_div_rn_noftz_f32_slowpath) ;  /* 0x0000000000e07944 */ /* 0x000fea0003c00000 */
[----:B------:R-:W-:-:S07]  /*0260*/  IMAD.MOV.U32 R7, RZ, RZ, R0 ;  /* 0x000000ffff077224 */ /* 0x000fce00078e0000 */
.L_x_1:
[----:B------:R-:W-:-:S13]  /*0270*/  FSETP.GT.AND P0, PT, R7, RZ, PT ;  /* 0x000000ff0700720b */ /* 0x000fda0003f04000 */
[----:B------:R-:W-:Y:S05]  /*0280*/  @!P0 BRA `(.L_x_2) ;  /* 0x0000000000608947 */ /* 0x000fea0003800000 */
[----:B------:R-:W-:-:S05]  /*0290*/  UMOV UR4, URZ ;  /* 0x000000ff00047c82 */ /* 0x000fca0008000000 */
.L_x_7:
[----:B------:R-:W-:Y:S01]  /*02a0*/  FADD R6, R6, 9.9999997473787516356e-05 ;  /* 0x38d1b71706067421 */ /* 0x000fe20000000000 */
[----:B------:R-:W-:Y:S03]  /*02b0*/  BSSY.RECONVERGENT B0, `(.L_x_3) ;  /* 0x0000010000007945 */ /* 0x000fe60003800200 */
[----:B------:R-:W-:-:S04]  /*02c0*/  FFMA R9, -R6, R6, 10000 ;  /* 0x461c400006097423 */ /* 0x000fc80000000106 */
[----:B------:R-:W-:Y:S01]  /*02d0*/  FADD R8, |R9|, -RZ ;  /* 0x800000ff09087221 */ /* 0x000fe20000000200 */
[----:B------:R0:W1:Y:S03]  /*02e0*/  MUFU.RSQ R10, |R9| ;  /* 0x40000009000a7308 */ /* 0x0000660000001400 */
[----:B------:R-:W-:-:S05]  /*02f0*/  VIADD R0, R8, 0xf3000000 ;  /* 0xf300000008007836 */ /* 0x000fca0000000000 */
[----:B------:R-:W-:-:S13]  /*0300*/  ISETP.GT.U32.AND P0, PT, R0, 0x727fffff, PT ;  /* 0x727fffff0000780c */ /* 0x000fda0003f04070 */
[----:B01----:R-:W-:Y:S05]  /*0310*/  @!P0 BRA `(.L_x_4) ;  /* 0x0000000000148947 */ /* 0x003fea0003800000 */
[----:B------:R-:W-:Y:S01]  /*0320*/  BSSY.RECONVERGENT B1, `(.L_x_5) ;  /* 0x0000003000017945 */ /* 0x000fe20003800200 */
[----:B------:R-:W-:-:S07]  /*0330*/  MOV R13, 0x350 ;  /* 0x00000350000d7802 */ /* 0x000fce0000000f00 */
[----:B------:R-:W-:Y:S05]  /*0340*/  CALL.REL.NOINC `($__internal_0_$__cuda_sm20_sqrt_rn_f32_slowpath) ;  /* 0x0000000000487944 */ /* 0x000fea0003c00000 */
[----:B------:R-:W-:Y:S05]  /*0350*/  BSYNC.RECONVERGENT B1 ;  /* 0x0000000000017941 */ /* 0x000fea0003800200 */
.L_x_5:
[----:B------:R-:W-:Y:S05]  /*0360*/  BRA `(.L_x_6) ;  /* 0x0000000000107947 */ /* 0x000fea0003800000 */
.L_x_4:
[----:B------:R-:W-:Y:S01]  /*0370*/  FMUL.FTZ R0, |R9|, R10 ;  /* 0x0000000a09007220 */ /* 0x000fe20000410200 */
[----:B------:R-:W-:-:S03]  /*0380*/  FMUL.FTZ R8, R10, 0.5 ;  /* 0x3f0000000a087820 */ /* 0x000fc60000410000 */
[----:B------:R-:W-:-:S04]  /*0390*/  FFMA R9, -R0, R0, |R9| ;  /* 0x0000000000097223 */ /* 0x000fc80000000509 */
[----:B------:R-:W-:-:S07]  /*03a0*/  FFMA R0, R9, R8, R0 ;  /* 0x0000000809007223 */ /* 0x000fce0000000000 */
.L_x_6:
[----:B------:R-:W-:Y:S05]  /*03b0*/  BSYNC.RECONVERGENT B0 ;  /* 0x0000000000007941 */ /* 0x000fea0003800200 */
.L_x_3:
[----:B------:R-:W-:Y:S01]  /*03c0*/  UIADD3 UR4, UPT, UPT, UR4, 0x1, URZ ;  /* 0x0000000104047890 */ /* 0x000fe2000fffe0ff */
[----:B------:R-:W-:-:S05]  /*03d0*/  FFMA R3, R0, 9.9999997473787516356e-05, R3 ;  /* 0x38d1b71700037823 */ /* 0x000fca0000000003 */
[----:B------:R-:W-:-:S04]  /*03e0*/  I2FP.F32.U32 R8, UR4 ;  /* 0x0000000400087c45 */ /* 0x000fc80008201000 */
[----:B------:R-:W-:-:S13]  /*03f0*/  FSETP.GT.AND P0, PT, R7, R8, PT ;  /* 0x000000080700720b */ /* 0x000fda0003f04000 */
[----:B------:R-:W-:Y:S05]  /*0400*/  @P0 BRA `(.L_x_7) ;  /* 0xfffffffc00a40947 */ /* 0x000fea000383ffff */
.L_x_2:
[----:B------:R-:W0:Y:S01]  /*0410*/  LDC.64 R6, c[0x0][0x380] ;  /* 0x0000e000ff067b82 */ /* 0x000e220000000a00 */
[----:B------:R-:W-:-:S05]  /*0420*/  IMAD.MOV.U32 R9, RZ, RZ, 0x38d1b717 ;  /* 0x38d1b717ff097424 */ /* 0x000fca00078e00ff */
[----:B------:R-:W-:Y:S01]  /*0430*/  STG.E desc[UR6][R4.64], R9 ;  /* 0x0000000904007986 */ /* 0x000fe2000c101906 */
[----:B0-----:R-:W-:-:S05]  /*0440*/  IMAD.WIDE.U32 R6, R2, 0x4, R6 ;  /* 0x0000000402067825 */ /* 0x001fca00078e0006 */
[----:B------:R-:W-:Y:S01]  /*0450*/  STG.E desc[UR6][R6.64], R3 ;  /* 0x0000000306007986 */ /* 0x000fe2000c101906 */
[----:B------:R-:W-:Y:S05]  /*0460*/  EXIT ;  /* 0x000000000000794d */ /* 0x000fea0003800000 */
        .weak           $__internal_0_$__cuda_sm20_sqrt_rn_f32_slowpath
        .type           $__internal_0_$__cuda_sm20_sqrt_rn_f32_slowpath,@function
        .size           $__internal_0_$__cuda_sm20_sqrt_rn_f32_slowpath,($__internal_1_$__cuda_sm3x_div_rn_noftz_f32_slowpath - $__internal_0_$__cuda_sm20_sqrt_rn_f32_slowpath)
$__internal_0_$__cuda_sm20_sqrt_rn_f32_slowpath:
[----:B------:R-:W-:-:S13]  /*0470*/  LOP3.LUT P0, RZ, R8, 0x7fffffff, RZ, 0xc0, !PT ;  /* 0x7fffffff08ff7812 */ /* 0x000fda000780c0ff */
[----:B------:R-:W-:Y:S05]  /*0480*/  @!P0 BRA `(.L_x_8) ;  /* 0x0000000000448947 */ /* 0x000fea0003800000 */
[----:B------:R-:W-:Y:S02]  /*0490*/  FSETP.GEU.FTZ.AND P0, PT, R8, RZ, PT ;  /* 0x000000ff0800720b */ /* 0x000fe40003f1e000 */
[----:B------:R-:W-:-:S11]  /*04a0*/  MOV R0, R8 ;  /* 0x0000000800007202 */ /* 0x000fd60000000f00 */
[----:B------:R-:W-:Y:S01]  /*04b0*/  @!P0 IMAD.MOV.U32 R8, RZ, RZ, 0x7fffffff ;  /* 0x7fffffffff088424 */ /* 0x000fe200078e00ff */
[----:B------:R-:W-:Y:S06]  /*04c0*/  @!P0 BRA `(.L_x_8) ;  /* 0x0000000000348947 */ /* 0x000fec0003800000 */
[----:B------:R-:W-:-:S13]  /*04d0*/  FSETP.GTU.FTZ.AND P0, PT, |R0|, +INF , PT ;  /* 0x7f8000000000780b */ /* 0x000fda0003f1c200 */
[----:B------:R-:W-:Y:S01]  /*04e0*/  @P0 FADD.FTZ R8, R0, 1 ;  /* 0x3f80000000080421 */ /* 0x000fe20000010000 */
[----:B------:R-:W-:Y:S06]  /*04f0*/  @P0 BRA `(.L_x_8) ;  /* 0x0000000000280947 */ /* 0x000fec0003800000 */
[----:B------:R-:W-:-:S13]  /*0500*/  FSETP.NEU.FTZ.AND P0, PT, |R0|, +INF , PT ;  /* 0x7f8000000000780b */ /* 0x000fda0003f1d200 */
[----:B------:R-:W-:-:S04]  /*0510*/  @P0 FFMA R9, R0, 1.84467440737095516160e+19, RZ ;  /* 0x5f80000000090823 */ /* 0x000fc800000000ff */
[----:B------:R-:W0:Y:S02]  /*0520*/  @P0 MUFU.RSQ R8, R9 ;  /* 0x0000000900080308 */ /* 0x000e240000001400 */
[----:B0-----:R-:W-:Y:S01]  /*0530*/  @P0 FMUL.FTZ R10, R9, R8 ;  /* 0x00000008090a0220 */ /* 0x001fe20000410000 */
[----:B------:R-:W-:Y:S01]  /*0540*/  @P0 FMUL.FTZ R12, R8, 0.5 ;  /* 0x3f000000080c0820 */ /* 0x000fe20000410000 */
[----:B------:R-:W-:Y:S02]  /*0550*/  @!P0 IMAD.MOV.U32 R8, RZ, RZ, R0 ;  /* 0x000000ffff088224 */ /* 0x000fe400078e0000 */
[----:B------:R-:W-:-:S04]  /*0560*/  @P0 FADD.FTZ R11, -R10, -RZ ;  /* 0x800000ff0a0b0221 */ /* 0x000fc80000010100 */
[----:B------:R-:W-:-:S04]  /*0570*/  @P0 FFMA R11, R10, R11, R9 ;  /* 0x0000000b0a0b0223 */ /* 0x000fc80000000009 */
[----:B------:R-:W-:-:S04]  /*0580*/  @P0 FFMA R11, R11, R12, R10 ;  /* 0x0000000c0b0b0223 */ /* 0x000fc8000000000a */
[----:B------:R-:W-:-:S07]  /*0590*/  @P0 FMUL.FTZ R8, R11, 2.3283064365386962891e-10 ;  /* 0x2f8000000b080820 */ /* 0x000fce0000410000 */
.L_x_8:
[----:B------:R-:W-:Y:S01]  /*05a0*/  IMAD.MOV.U32 R0, RZ, RZ, R8 ;  /* 0x000000ffff007224 */ /* 0x000fe200078e0008 */
[----:B------:R-:W-:Y:S01]  /*05b0*/  MOV R8, R13 ;  /* 0x0000000d00087202 */ /* 0x000fe20000000f00 */
[----:B------:R-:W-:-:S04]  /*05c0*/  IMAD.MOV.U32 R9, RZ, RZ, 0x0 ;  /* 0x00000000ff097424 */ /* 0x000fc800078e00ff */
[----:B------:R-:W-:Y:S05]  /*05d0*/  RET.REL.NODEC R8 `(_Z19QuarterAreaOfCirclePfS_S_) ;  /* 0xfffffff808887950 */ /* 0x000fea0003c3ffff */
        .weak           $__internal_1_$__cuda_sm3x_div_rn_noftz_f32_slowpath
        .type           $__internal_1_$__cuda_sm3x_div_rn_noftz_f32_slowpath,@function
        .size           $__internal_1_$__cuda_sm3x_div_rn_noftz_f32_slowpath,(.L_x_19 - $__internal_1_$__cuda_sm3x_div_rn_noftz_f32_slowpath)
$__internal_1_$__cuda_sm3x_div_rn_noftz_f32_slowpath:
[----:B------:R-:W-:Y:S02]  /*05e0*/  SHF.R.U32.HI R9, RZ, 0x17, R3 ;  /* 0x00000017ff097819 */ /* 0x000fe40000011603 */
[----:B------:R-:W-:Y:S02]  /*05f0*/  SHF.R.U32.HI R7, RZ, 0x17, R0 ;  /* 0x00000017ff077819 */ /* 0x000fe40000011600 */
[----:B------:R-:W-:Y:S02]  /*0600*/  LOP3.LUT R14, R9, 0xff, RZ, 0xc0, !PT ;  /* 0x000000ff090e7812 */ /* 0x000fe400078ec0ff */
[----:B------:R-:W-:Y:S02]  /*0610*/  LOP3.LUT R12, R7, 0xff, RZ, 0xc0, !PT ;  /* 0x000000ff070c7812 */ /* 0x000fe400078ec0ff */
[----:B------:R-:W-:Y:S01]  /*0620*/  MOV R9, R3 ;  /* 0x0000000300097202 */ /* 0x000fe20000000f00 */
[----:B------:R-:W-:Y:S02]  /*0630*/  VIADD R11, R14, 0xffffffff ;  /* 0xffffffff0e0b7836 */ /* 0x000fe40000000000 */
[----:B------:R-:W-:-:S03]  /*0640*/  VIADD R10, R12, 0xffffffff ;  /* 0xffffffff0c0a7836 */ /* 0x000fc60000000000 */
[----:B------:R-:W-:-:S04]  /*0650*/  ISETP.GT.U32.AND P0, PT, R11, 0xfd, PT ;  /* 0x000000fd0b00780c */ /* 0x000fc80003f04070 */
[----:B------:R-:W-:-:S13]  /*0660*/  ISETP.GT.U32.OR P0, PT, R10, 0xfd, P0 ;  /* 0x000000fd0a00780c */ /* 0x000fda0000704470 */
[----:B------:R-:W-:Y:S01]  /*0670*/  @!P0 IMAD.MOV.U32 R7, RZ, RZ, RZ ;  /* 0x000000ffff078224 */ /* 0x000fe200078e00ff */
[----:B------:R-:W-:Y:S06]  /*0680*/  @!P0 BRA `(.L_x_9) ;  /* 0x00000000005c8947 */ /* 0x000fec0003800000 */
[----:B------:R-:W-:Y:S02]  /*0690*/  FSETP.GTU.FTZ.AND P0, PT, |R0|, +INF , PT ;  /* 0x7f8000000000780b */ /* 0x000fe40003f1c200 */
[----:B------:R-:W-:-:S04]  /*06a0*/  FSETP.GTU.FTZ.AND P1, PT, |R3|, +INF , PT ;  /* 0x7f8000000300780b */ /* 0x000fc80003f3c200 */
[----:B------:R-:W-:-:S13]  /*06b0*/  PLOP3.LUT P0, PT, P0, P1, PT, 0xf8, 0x8f ;  /* 0x00000000008f781c */ /* 0x000fda0000703f70 */
[----:B------:R-:W-:Y:S05]  /*06c0*/  @P0 BRA `(.L_x_10) ;  /* 0x0000000400440947 */ /* 0x000fea0003800000 */
[----:B------:R-:W-:-:S13]  /*06d0*/  LOP3.LUT P0, RZ, R9, 0x7fffffff, R0, 0xc8, !PT ;  /* 0x7fffffff09ff7812 */ /* 0x000fda000780c800 */
[----:B------:R-:W-:Y:S05]  /*06e0*/  @!P0 BRA `(.L_x_11) ;  /* 0x0000000400348947 */ /* 0x000fea0003800000 */
[C---:B------:R-:W-:Y:S02]  /*06f0*/  FSETP.NEU.FTZ.AND P2, PT, |R0|.reuse, +INF , PT ;  /* 0x7f8000000000780b */ /* 0x040fe40003f5d200 */
[----:B------:R-:W-:Y:S02]  /*0700*/  FSETP.NEU.FTZ.AND P1, PT, |R3|, +INF , PT ;  /* 0x7f8000000300780b */ /* 0x000fe40003f3d200 */
[----:B------:R-:W-:-:S11]  /*0710*/  FSETP.NEU.FTZ.AND P0, PT, |R0|, +INF , PT ;  /* 0x7f8000000000780b */ /* 0x000fd60003f1d200 */
[----:B------:R-:W-:Y:S05]  /*0720*/  @!P1 BRA !P2, `(.L_x_11) ;  /* 0x0000000400249947 */ /* 0x000fea0005000000 */
[----:B------:R-:W-:-:S04]  /*0730*/  LOP3.LUT P2, RZ, R0, 0x7fffffff, RZ, 0xc0, !PT ;  /* 0x7fffffff00ff7812 */ /* 0x000fc8000784c0ff */
[----:B------:R-:W-:-:S13]  /*0740*/  PLOP3.LUT P1, PT, P1, P2, PT, 0x2f, 0xf2 ;  /* 0x0000000000f2781c */ /* 0x000fda0000f24577 */
[----:B------:R-:W-:Y:S05]  /*0750*/  @P1 BRA `(.L_x_12) ;  /* 0x0000000400101947 */ /* 0x000fea0003800000 */
[----:B------:R-:W-:-:S04]  /*0760*/  LOP3.LUT P1, RZ, R9, 0x7fffffff, RZ, 0xc0, !PT ;  /* 0x7fffffff09ff7812 */ /* 0x000fc8000782c0ff */
[----:B------:R-:W-:-:S13]  /*0770*/  PLOP3.LUT P0, PT, P0, P1, PT, 0x2f, 0xf2 ;  /* 0x0000000000f2781c */ /* 0x000fda0000702577 */
[----:B------:R-:W-:Y:S05]  /*0780*/  @P0 BRA `(.L_x_13) ;  /* 0x0000000000f80947 */ /* 0x000fea0003800000 */
[----:B------:R-:W-:Y:S02]  /*0790*/  ISETP.GE.AND P0, PT, R10, RZ, PT ;  /* 0x000000ff0a00720c */ /* 0x000fe40003f06270 */
[----:B------:R-:W-:-:S11]  /*07a0*/  ISETP.GE.AND P1, PT, R11, RZ, PT ;  /* 0x000000ff0b00720c */ /* 0x000fd60003f26270 */
[----:B------:R-:W-:Y:S02]  /*07b0*/  @P0 IMAD.MOV.U32 R7, RZ, RZ, RZ ;  /* 0x000000ffff070224 */ /* 0x000fe400078e00ff */
[----:B------:R-:W-:Y:S01]  /*07c0*/  @!P0 FFMA R0, R0, 1.84467440737095516160e+19, RZ ;  /* 0x5f80000000008823 */ /* 0x000fe200000000ff */
[----:B------:R-:W-:Y:S02]  /*07d0*/  @!P0 IMAD.MOV.U32 R7, RZ, RZ, -0x40 ;  /* 0xffffffc0ff078424 */ /* 0x000fe400078e00ff */
[----:B------:R-:W-:-:S03]  /*07e0*/  @!P1 FFMA R9, R3, 1.84467440737095516160e+19, RZ ;  /* 0x5f80000003099823 */ /* 0x000fc600000000ff */
[----:B------:R-:W-:-:S07]  /*07f0*/  @!P1 IADD3 R7, PT, PT, R7, 0x40, RZ ;  /* 0x0000004007079810 */ /* 0x000fce0007ffe0ff */
.L_x_9:
[----:B------:R-:W-:-:S05]  /*0800*/  LEA R10, R14, 0xc0800000, 0x17 ;  /* 0xc08000000e0a7811 */ /* 0x000fca00078eb8ff */
[----:B------:R-:W-:Y:S02]  /*0810*/  IMAD.IADD R10, R9, 0x1, -R10 ;  /* 0x00000001090a7824 */ /* 0x000fe400078e0a0a */
[----:B------:R-:W-:Y:S02]  /*0820*/  VIADD R9, R12, 0xffffff81 ;  /* 0xffffff810c097836 */ /* 0x000fe40000000000 */
[----:B------:R0:W1:Y:S01]  /*0830*/  MUFU.RCP R11, R10 ;  /* 0x0000000a000b7308 */ /* 0x0000620000001000 */
[----:B------:R-:W-:Y:S01]  /*0840*/  FADD.FTZ R13, -R10, -RZ ;  /* 0x800000ff0a0d7221 */ /* 0x000fe20000010100 */
[C---:B------:R-:W-:Y:S01]  /*0850*/  IMAD R0, R9.reuse, -0x800000, R0 ;  /* 0xff80000009007824 */ /* 0x040fe200078e0200 */
[----:B0-----:R-:W-:-:S04]  /*0860*/  IADD3 R10, PT, PT, R9, 0x7f, -R14 ;  /* 0x0000007f090a7810 */ /* 0x001fc80007ffe80e */
[----:B------:R-:W-:Y:S01]  /*0870*/  IADD3 R10, PT, PT, R10, R7, RZ ;  /* 0x000000070a0a7210 */ /* 0x000fe20007ffe0ff */
[----:B-1----:R-:W-:-:S04]  /*0880*/  FFMA R12, R11, R13, 1 ;  /* 0x3f8000000b0c7423 */ /* 0x002fc8000000000d */
[----:B------:R-:W-:-:S04]  /*0890*/  FFMA R16, R11, R12, R11 ;  /* 0x0000000c0b107223 */ /* 0x000fc8000000000b */
[----:B------:R-:W-:-:S04]  /*08a0*/  FFMA R11, R0, R16, RZ ;  /* 0x00000010000b7223 */ /* 0x000fc800000000ff */
[----:B------:R-:W-:-:S04]  /*08b0*/  FFMA R12, R13, R11, R0 ;  /* 0x0000000b0d0c7223 */ /* 0x000fc80000000000 */
[----:B------:R-:W-:-:S04]  /*08c0*/  FFMA R11, R16, R12, R11 ;  /* 0x0000000c100b7223 */ /* 0x000fc8000000000b */
[----:B------:R-:W-:-:S04]  /*08d0*/  FFMA R12, R13, R11, R0 ;  /* 0x0000000b0d0c7223 */ /* 0x000fc80000000000 */
[----:B------:R-:W-:-:S05]  /*08e0*/  FFMA R0, R16, R12, R11 ;  /* 0x0000000c10007223 */ /* 0x000fca000000000b */
[----:B------:R-:W-:-:S04]  /*08f0*/  SHF.R.U32.HI R9, RZ, 0x17, R0 ;  /* 0x00000017ff097819 */ /* 0x000fc80000011600 */
[----:B------:R-:W-:-:S05]  /*0900*/  LOP3.LUT R9, R9, 0xff, RZ, 0xc0, !PT ;  /* 0x000000ff09097812 */ /* 0x000fca00078ec0ff */
[----:B------:R-:W-:-:S04]  /*0910*/  IMAD.IADD R13, R9, 0x1, R10 ;  /* 0x00000001090d7824 */ /* 0x000fc800078e020a */
[----:B------:R-:W-:-:S05]  /*0920*/  VIADD R7, R13, 0xffffffff ;  /* 0xffffffff0d077836 */ /* 0x000fca0000000000 */
[----:B------:R-:W-:-:S13]  /*0930*/  ISETP.GE.U32.AND P0, PT, R7, 0xfe, PT ;  /* 0x000000fe0700780c */ /* 0x000fda0003f06070 */
[----:B------:R-:W-:Y:S05]  /*0940*/  @!P0 BRA `(.L_x_14) ;  /* 0x0000000000808947 */ /* 0x000fea0003800000 */
[----:B------:R-:W-:-:S13]  /*0950*/  ISETP.GT.AND P0, PT, R13, 0xfe, PT ;  /* 0x000000fe0d00780c */ /* 0x000fda0003f04270 */
[----:B------:R-:W-:Y:S05]  /*0960*/  @P0 BRA `(.L_x_15) ;  /* 0x00000000006c0947 */ /* 0x000fea0003800000 */
[----:B------:R-:W-:-:S13]  /*0970*/  ISETP.GE.AND P0, PT, R13, 0x1, PT ;  /* 0x000000010d00780c */ /* 0x000fda0003f06270 */
[----:B------:R-:W-:Y:S05]  /*0980*/  @P0 BRA `(.L_x_16) ;  /* 0x0000000000980947 */ /* 0x000fea0003800000 */
[----:B------:R-:W-:Y:S02]  /*0990*/  ISETP.GE.AND P0, PT, R13, -0x18, PT ;  /* 0xffffffe80d00780c */ /* 0x000fe40003f06270 */
[----:B------:R-:W-:-:S11]  /*09a0*/  LOP3.LUT R0, R0, 0x80000000, RZ, 0xc0, !PT ;  /* 0x8000000000007812 */ /* 0x000fd600078ec0ff */
[----:B------:R-:W-:Y:S05]  /*09b0*/  @!P0 BRA `(.L_x_16) ;  /* 0x00000000008c8947 */ /* 0x000fea0003800000 */
[CCC-:B------:R-:W-:Y:S01]  /*09c0*/  FFMA.RZ R7, R16.reuse, R12.reuse, R11.reuse ;  /* 0x0000000c10077223 */ /* 0x1c0fe2000000c00b */
[CCC-:B------:R-:W-:Y:S01]  /*09d0*/  FFMA.RM R10, R16.reuse, R12.reuse, R11.reuse ;  /* 0x0000000c100a7223 */ /* 0x1c0fe2000000400b */
[C---:B------:R-:W-:Y:S02]  /*09e0*/  ISETP.NE.AND P2, PT, R13.reuse, RZ, PT ;  /* 0x000000ff0d00720c */ /* 0x040fe40003f45270 */
[----:B------:R-:W-:Y:S02]  /*09f0*/  ISETP.NE.AND P1, PT, R13, RZ, PT ;  /* 0x000000ff0d00720c */ /* 0x000fe40003f25270 */
[----:B------:R-:W-:Y:S01]  /*0a00*/  LOP3.LUT R9, R7, 0x7fffff, RZ, 0xc0, !PT ;  /* 0x007fffff07097812 */ /* 0x000fe200078ec0ff */
[----:B------:R-:W-:Y:S01]  /*0a10*/  FFMA.RP R7, R16, R12, R11 ;  /* 0x0000000c10077223 */ /* 0x000fe2000000800b */
[----:B------:R-:W-:Y:S01]  /*0a20*/  IADD3 R12, PT, PT, R13, 0x20, RZ ;  /* 0x000000200d0c7810 */ /* 0x000fe20007ffe0ff */
[----:B------:R-:W-:Y:S01]  /*0a30*/  IMAD.MOV R11, RZ, RZ, -R13 ;  /* 0x000000ffff0b7224 */ /* 0x000fe200078e0a0d */
[----:B------:R-:W-:-:S02]  /*0a40*/  LOP3.LUT R9, R9, 0x800000, RZ, 0xfc, !PT ;  /* 0x0080000009097812 */ /* 0x000fc400078efcff */
[----:B------:R-:W-:Y:S02]  /*0a50*/  FSETP.NEU.FTZ.AND P0, PT, R7, R10, PT ;  /* 0x0000000a0700720b */ /* 0x000fe40003f1d000 */
[----:B------:R-:W-:Y:S02]  /*0a60*/  SHF.L.U32 R12, R9, R12, RZ ;  /* 0x0000000c090c7219 */ /* 0x000fe400000006ff */
[----:B------:R-:W-:Y:S02]  /*0a70*/  SEL R10, R11, RZ, P2 ;  /* 0x000000ff0b0a7207 */ /* 0x000fe40001000000 */
[----:B------:R-:W-:Y:S02]  /*0a80*/  ISETP.NE.AND P1, PT, R12, RZ, P1 ;  /* 0x000000ff0c00720c */ /* 0x000fe40000f25270 */
[----:B------:R-:W-:Y:S02]  /*0a90*/  SHF.R.U32.HI R10, RZ, R10, R9 ;  /* 0x0000000aff0a7219 */ /* 0x000fe40000011609 */
[----:B------:R-:W-:-:S02]  /*0aa0*/  PLOP3.LUT P0, PT, P0, P1, PT, 0xf8, 0x8f ;  /* 0x00000000008f781c */ /* 0x000fc40000703f70 */
[----:B------:R-:W-:Y:S02]  /*0ab0*/  SHF.R.U32.HI R12, RZ, 0x1, R10 ;  /* 0x00000001ff0c7819 */ /* 0x000fe4000001160a */
[----:B------:R-:W-:-:S04]  /*0ac0*/  SEL R7, RZ, 0x1, !P0 ;  /* 0x00000001ff077807 */ /* 0x000fc80004000000 */
[----:B------:R-:W-:-:S04]  /*0ad0*/  LOP3.LUT R7, R7, 0x1, R12, 0xf8, !PT ;  /* 0x0000000107077812 */ /* 0x000fc800078ef80c */
[----:B------:R-:W-:-:S05]  /*0ae0*/  LOP3.LUT R7, R7, R10, RZ, 0xc0, !PT ;  /* 0x0000000a07077212 */ /* 0x000fca00078ec0ff */
[----:B------:R-:W-:-:S05]  /*0af0*/  IMAD.IADD R7, R12, 0x1, R7 ;  /* 0x000000010c077824 */ /* 0x000fca00078e0207 */
[----:B------:R-:W-:Y:S01]  /*0b00*/  LOP3.LUT R0, R7, R0, RZ, 0xfc, !PT ;  /* 0x0000000007007212 */ /* 0x000fe200078efcff */
[----:B------:R-:W-:Y:S06]  /*0b10*/  BRA `(.L_x_16) ;  /* 0x0000000000347947 */ /* 0x000fec0003800000 */
.L_x_15:
[----:B------:R-:W-:-:S04]  /*0b20*/  LOP3.LUT R0, R0, 0x80000000, RZ, 0xc0, !PT ;  /* 0x8000000000007812 */ /* 0x000fc800078ec0ff */
[----:B------:R-:W-:Y:S01]  /*0b30*/  LOP3.LUT R0, R0, 0x7f800000, RZ, 0xfc, !PT ;  /* 0x7f80000000007812 */ /* 0x000fe200078efcff */
[----:B------:R-:W-:Y:S06]  /*0b40*/  BRA `(.L_x_16) ;  /* 0x0000000000287947 */ /* 0x000fec0003800000 */
.L_x_14:
[----:B------:R-:W-:Y:S01]  /*0b50*/  LEA R0, R10, R0, 0x17 ;  /* 0x000000000a007211 */ /* 0x000fe200078eb8ff */
[----:B------:R-:W-:Y:S06]  /*0b60*/  BRA `(.L_x_16) ;  /* 0x0000000000207947 */ /* 0x000fec0003800000 */
.L_x_13:
[----:B------:R-:W-:-:S04]  /*0b70*/  LOP3.LUT R0, R9, 0x80000000, R0, 0x48, !PT ;  /* 0x8000000009007812 */ /* 0x000fc800078e4800 */
[----:B------:R-:W-:Y:S01]  /*0b80*/  LOP3.LUT R0, R0, 0x7f800000, RZ, 0xfc, !PT ;  /* 0x7f80000000007812 */ /* 0x000fe200078efcff */
[----:B------:R-:W-:Y:S06]  /*0b90*/  BRA `(.L_x_16) ;  /* 0x0000000000147947 */ /* 0x000fec0003800000 */
.L_x_12:
[----:B------:R-:W-:Y:S01]  /*0ba0*/  LOP3.LUT R0, R9, 0x80000000, R0, 0x48, !PT ;  /* 0x8000000009007812 */ /* 0x000fe200078e4800 */
[----:B------:R-:W-:Y:S06]  /*0bb0*/  BRA `(.L_x_16) ;  /* 0x00000000000c7947 */ /* 0x000fec0003800000 */
.L_x_11:
[----:B------:R-:W0:Y:S01]  /*0bc0*/  MUFU.RSQ R0, -QNAN ;  /* 0xffc0000000007908 */ /* 0x000e220000001400 */
[----:B------:R-:W-:Y:S05]  /*0bd0*/  BRA `(.L_x_16) ;  /* 0x0000000000047947 */ /* 0x000fea0003800000 */
.L_x_10:
[----:B------:R-:W-:-:S07]  /*0be0*/  FADD.FTZ R0, R0, R3 ;  /* 0x0000000300007221 */ /* 0x000fce0000010000 */
.L_x_16:
[----:B------:R-:W-:-:S04]  /*0bf0*/  IMAD.MOV.U32 R9, RZ, RZ, 0x0 ;  /* 0x00000000ff097424 */ /* 0x000fc800078e00ff */
[----:B0-----:R-:W-:Y:S05]  /*0c00*/  RET.REL.NODEC R8 `(_Z19QuarterAreaOfCirclePfS_S_) ;  /* 0xfffffff008fc7950 */ /* 0x001fea0003c3ffff */
.L_x_17:
[----:B------:R-:W-:-:S00]  /*0c10*/  BRA `(.L_x_17) ;  /* 0xfffffffc00fc7947 */ /* 0x000fc0000383ffff */
[----:B------:R-:W-:-:S00]  /*0c20*/  NOP ;  /* 0x0000000000007918 */ /* 0x000fc00000000000 */
        /* <DEDUP_REMOVED lines=13> */
.L_x_19:


//--------------------- .nv.shared.reserved.0     --------------------------
	.section	.nv.shared.reserved.0,"aw",@nobits
	.weak		__nv_reservedSMEM_offset_0_alias
	.size		__nv_reservedSMEM_offset_0_alias, 0, 64
	.other		__nv_reservedSMEM_offset_0_alias,@"STO_CUDA_RESERVED_SHARED STV_DEFAULT"
__nv_reservedSMEM_offset_0_alias:
	.zero		0
	.zero		64


//--------------------- .nv.constant0._Z19QuarterAreaOfCirclePfS_S_ --------------------------
	.section	.nv.constant0._Z19QuarterAreaOfCirclePfS_S_,"a",@progbits
	.sectionflags	@""
	.align	4
.nv.constant0._Z19QuarterAreaOfCirclePfS_S_:
	.zero		920


//--------------------- SYMBOLS --------------------------

	.type		.nv.reservedSmem.offset0,@object
	.size		.nv.reservedSmem.offset0,0x4
